	.headerflags	@"EF_CUDA_TEXMODE_UNIFIED EF_CUDA_64BIT_ADDRESS EF_CUDA_ACCELERATORS EF_CUDA_SM90 EF_CUDA_VIRTUAL_SM(EF_CUDA_SM90)"
	.elftype	@"ET_EXEC"


//--------------------- .nv.info                  --------------------------
	.section	.nv.info,"",@"SHT_CUDA_INFO"
	.align	4


	//----- nvinfo : EIATTR_REGCOUNT
	.align		4
        /*0000*/ 	.byte	0x04, 0x2f
        /*0002*/ 	.short	(.L_1 - .L_0)
	.align		4
.L_0:
        /*0004*/ 	.word	index@(triton_poi_fused_8)
        /*0008*/ 	.word	0x0000001e


	//----- nvinfo : EIATTR_MIN_STACK_SIZE
	.align		4
.L_1:
        /*000c*/ 	.byte	0x04, 0x12
        /*000e*/ 	.short	(.L_3 - .L_2)
	.align		4
.L_2:
        /*0010*/ 	.word	index@(triton_poi_fused_8)
        /*0014*/ 	.word	0x00000000


	//----- nvinfo : EIATTR_FRAME_SIZE
	.align		4
.L_3:
        /*0018*/ 	.byte	0x04, 0x11
        /*001a*/ 	.short	(.L_5 - .L_4)
	.align		4
.L_4:
        /*001c*/ 	.word	index@(triton_poi_fused_8)
        /*0020*/ 	.word	0x00000000


	//----- nvinfo : EIATTR_MIN_STACK_SIZE
	.align		4
.L_5:
        /*0024*/ 	.byte	0x04, 0x12
        /*0026*/ 	.short	(.L_7 - .L_6)
	.align		4
.L_6:
        /*0028*/ 	.word	index@(triton_poi_fused_8)
        /*002c*/ 	.word	0x00000000
.L_7:


//--------------------- .nv.info.triton_poi_fused_8 --------------------------
	.section	.nv.info.triton_poi_fused_8,"",@"SHT_CUDA_INFO"
	.sectionflags	@""
	.align	4


	//----- nvinfo : EIATTR_CUDA_API_VERSION
	.align		4
        /*0000*/ 	.byte	0x04, 0x37
        /*0002*/ 	.short	(.L_9 - .L_8)
.L_8:
        /*0004*/ 	.word	0x0000007c


	//----- nvinfo : EIATTR_KPARAM_INFO
	.align		4
.L_9:
        /*0008*/ 	.byte	0x04, 0x17
        /*000a*/ 	.short	(.L_11 - .L_10)
.L_10:
        /*000c*/ 	.word	0x00000000
        /*0010*/ 	.short	0x0003
        /*0012*/ 	.short	0x0014
        /*0014*/ 	.byte	0x00, 0xf0, 0x11, 0x00


	//----- nvinfo : EIATTR_KPARAM_INFO
	.align		4
.L_11:
        /*0018*/ 	.byte	0x04, 0x17
        /*001a*/ 	.short	(.L_13 - .L_12)
.L_12:
        /*001c*/ 	.word	0x00000000
        /*0020*/ 	.short	0x0002
        /*0022*/ 	.short	0x0010
        /*0024*/ 	.byte	0x00, 0xf0, 0x11, 0x00


	//----- nvinfo : EIATTR_KPARAM_INFO
	.align		4
.L_13:
        /*0028*/ 	.byte	0x04, 0x17
        /*002a*/ 	.short	(.L_15 - .L_14)
.L_14:
        /*002c*/ 	.word	0x00000000
        /*0030*/ 	.short	0x0001
        /*0032*/ 	.short	0x0008
        /*0034*/ 	.byte	0x00, 0xf4, 0x21, 0x00


	//----- nvinfo : EIATTR_KPARAM_INFO
	.align		4
.L_15:
        /*0038*/ 	.byte	0x04, 0x17
        /*003a*/ 	.short	(.L_17 - .L_16)
.L_16:
        /*003c*/ 	.word	0x00000000
        /*0040*/ 	.short	0x0000
        /*0042*/ 	.short	0x0000
        /*0044*/ 	.byte	0x00, 0xf4, 0x21, 0x00


	//----- nvinfo : EIATTR_SPARSE_MMA_MASK
	.align		4
.L_17:
        /*0048*/ 	.byte	0x03, 0x50
        /*004a*/ 	.short	0x0000


	//----- nvinfo : EIATTR_MAXREG_COUNT
	.align		4
        /*004c*/ 	.byte	0x03, 0x1b
        /*004e*/ 	.short	0x00ff


	//----- nvinfo : EIATTR_EXIT_INSTR_OFFSETS
	.align		4
        /*0050*/ 	.byte	0x04, 0x1c
        /*0052*/ 	.short	(.L_19 - .L_18)


	//   ....[0]....
.L_18:
        /*0054*/ 	.word	0x000006b0


	//   ....[1]....
        /*0058*/ 	.word	0x00000700


	//----- nvinfo : EIATTR_REQNTID
	.align		4
.L_19:
        /*005c*/ 	.byte	0x04, 0x10
        /*005e*/ 	.short	(.L_21 - .L_20)
.L_20:
        /*0060*/ 	.word	0x00000080
        /*0064*/ 	.word	0x00000001
        /*0068*/ 	.word	0x00000001


	//----- nvinfo : EIATTR_CBANK_PARAM_SIZE
	.align		4
.L_21:
        /*006c*/ 	.byte	0x03, 0x19
        /*006e*/ 	.short	0x0018


	//----- nvinfo : EIATTR_PARAM_CBANK
	.align		4
        /*0070*/ 	.byte	0x04, 0x0a
        /*0072*/ 	.short	(.L_23 - .L_22)
	.align		4
.L_22:
        /*0074*/ 	.word	index@(.nv.constant0.triton_poi_fused_8)
        /*0078*/ 	.short	0x0210
        /*007a*/ 	.short	0x0018


	//----- nvinfo : EIATTR_SW_WAR
	.align		4
.L_23:
        /*007c*/ 	.byte	0x04, 0x36
        /*007e*/ 	.short	(.L_25 - .L_24)
.L_24:
        /*0080*/ 	.word	0x00000008
.L_25:


//--------------------- .nv.callgraph             --------------------------
	.section	.nv.callgraph,"",@"SHT_CUDA_CALLGRAPH"
	.align	4
	.sectionentsize	8
	.align		4
        /*0000*/ 	.word	0x00000000
	.align		4
        /*0004*/ 	.word	0xffffffff
	.align		4
        /*0008*/ 	.word	0x00000000
	.align		4
        /*000c*/ 	.word	0xfffffffe
	.align		4
        /*0010*/ 	.word	0x00000000
	.align		4
        /*0014*/ 	.word	0xfffffffd
	.align		4
        /*0018*/ 	.word	0x00000000
	.align		4
        /*001c*/ 	.word	0xfffffffc


//--------------------- .text.triton_poi_fused_8  --------------------------
	.section	.text.triton_poi_fused_8,"ax",@progbits
	.sectionflags	@"SHF_BARRIERS=1"
	.align	128
        .global         triton_poi_fused_8
        .type           triton_poi_fused_8,@function
        .size           triton_poi_fused_8,(.L_x_1 - triton_poi_fused_8)
        .other          triton_poi_fused_8,@"STO_CUDA_ENTRY STV_DEFAULT"
triton_poi_fused_8:
.text.triton_poi_fused_8:
[----:B------:R-:W0:Y:S01]  /*0000*/  LDC R1, c[0x0][0x28] ;  /* 0x00000a00ff017b82 */ /* 0x000e220000000800 */
[----:B------:R-:W1:Y:S07]  /*0010*/  S2R R19, SR_CTAID.Z ;  /* 0x0000000000137919 */ /* 0x000e6e0000002700 */
[----:B------:R-:W1:Y:S01]  /*0020*/  S2UR UR4, SR_CTAID.Y ;  /* 0x00000000000479c3 */ /* 0x000e620000002600 */
[----:B------:R-:W-:Y:S01]  /*0030*/  IMAD.MOV.U32 R14, RZ, RZ, RZ ;  /* 0x000000ffff0e7224 */ /* 0x000fe200078e00ff */
[----:B------:R-:W-:Y:S01]  /*0040*/  ULDC.64 UR6, c[0x0][0x208] ;  /* 0x0000820000067ab9 */ /* 0x000fe20000000a00 */
[----:B------:R-:W2:Y:S01]  /*0050*/  S2R R15, SR_CTAID.X ;  /* 0x00000000000f7919 */ /* 0x000ea20000002500 */
[----:B------:R-:W3:Y:S04]  /*0060*/  S2R R18, SR_TID.X ;  /* 0x0000000000127919 */ /* 0x000ee80000002100 */
[----:B------:R-:W1:Y:S08]  /*0070*/  LDC R0, c[0x0][0x10] ;  /* 0x00000400ff007b82 */ /* 0x000e700000000800 */
[----:B------:R-:W4:Y:S01]  /*0080*/  LDC.64 R16, c[0x0][0x210] ;  /* 0x00008400ff107b82 */ /* 0x000f220000000a00 */
[----:B-1----:R-:W-:-:S02]  /*0090*/  IMAD R19, R19, R0, UR4 ;  /* 0x0000000413137e24 */ /* 0x002fc4000f8e0200 */
[----:B--2---:R-:W-:Y:S02]  /*00a0*/  IMAD.SHL.U32 R15, R15, 0x10, RZ ;  /* 0x000000100f0f7824 */ /* 0x004fe400078e00ff */
[----:B------:R-:W-:Y:S01]  /*00b0*/  IMAD.SHL.U32 R19, R19, 0x40, RZ ;  /* 0x0000004013137824 */ /* 0x000fe200078e00ff */
[----:B---3--:R-:W-:Y:S02]  /*00c0*/  SHF.R.U32.HI R0, RZ, 0x4, R18 ;  /* 0x00000004ff007819 */ /* 0x008fe40000011612 */
[----:B------:R-:W-:Y:S02]  /*00d0*/  LOP3.LUT R4, R15, 0xf, R18, 0xf8, !PT ;  /* 0x0000000f0f047812 */ /* 0x000fe400078ef812 */
[----:B------:R-:W-:Y:S02]  /*00e0*/  SGXT.U32 R0, R0, 0x3 ;  /* 0x000000030000781a */ /* 0x000fe40000000000 */
[----:B------:R-:W-:Y:S02]  /*00f0*/  ISETP.GE.AND P0, PT, R4, 0x9, PT ;  /* 0x000000090400780c */ /* 0x000fe40003f06270 */
[----:B------:R-:W-:-:S02]  /*0100*/  LOP3.LUT R3, R19, 0x8, R0, 0xfe, !PT ;  /* 0x0000000813037812 */ /* 0x000fc400078efe00 */
[----:B------:R-:W-:Y:S02]  /*0110*/  LOP3.LUT R2, R19, R0, RZ, 0xfc, !PT ;  /* 0x0000000013027212 */ /* 0x000fe400078efcff */
[C---:B------:R-:W-:Y:S01]  /*0120*/  ISETP.LT.AND P2, PT, R3.reuse, 0x24000, !P0 ;  /* 0x000240000300780c */ /* 0x040fe20004741270 */
[--C-:B------:R-:W-:Y:S01]  /*0130*/  IMAD R3, R3, 0x9, R4.reuse ;  /* 0x0000000903037824 */ /* 0x100fe200078e0204 */
[----:B------:R-:W-:Y:S01]  /*0140*/  LOP3.LUT R6, R19, 0x10, R0, 0xfe, !PT ;  /* 0x0000001013067812 */ /* 0x000fe200078efe00 */
[C---:B------:R-:W-:Y:S01]  /*0150*/  IMAD R5, R2.reuse, 0x9, R4 ;  /* 0x0000000902057824 */ /* 0x040fe200078e0204 */
[----:B------:R-:W-:Y:S02]  /*0160*/  LOP3.LUT R7, R19, 0x18, R0, 0xfe, !PT ;  /* 0x0000001813077812 */ /* 0x000fe400078efe00 */
[----:B------:R-:W-:Y:S01]  /*0170*/  ISETP.LT.AND P1, PT, R2, 0x24000, !P0 ;  /* 0x000240000200780c */ /* 0x000fe20004721270 */
[----:B----4-:R-:W-:Y:S01]  /*0180*/  IMAD.WIDE R2, R3, 0x4, R16 ;  /* 0x0000000403027825 */ /* 0x010fe200078e0210 */
[----:B------:R-:W-:-:S02]  /*0190*/  ISETP.LT.AND P6, PT, R6, 0x24000, !P0 ;  /* 0x000240000600780c */ /* 0x000fc400047c1270 */
[----:B------:R-:W-:Y:S02]  /*01a0*/  LOP3.LUT R8, R19, 0x20, R0, 0xfe, !PT ;  /* 0x0000002013087812 */ /* 0x000fe400078efe00 */
[----:B------:R-:W-:Y:S01]  /*01b0*/  ISETP.LT.AND P5, PT, R7, 0x24000, !P0 ;  /* 0x000240000700780c */ /* 0x000fe200047a1270 */
[----:B------:R1:W2:Y:S01]  /*01c0*/  @P2 LDG.E.EL R14, desc[UR6][R2.64] ;  /* 0x00000006020e2981 */ /* 0x0002a2000c2e1900 */
[----:B------:R-:W-:Y:S02]  /*01d0*/  LOP3.LUT R4, R19, 0x28, R0, 0xfe, !PT ;  /* 0x0000002813047812 */ /* 0x000fe400078efe00 */
[----:B------:R-:W-:Y:S02]  /*01e0*/  LOP3.LUT R6, R19, 0x30, R0, 0xfe, !PT ;  /* 0x0000003013067812 */ /* 0x000fe400078efe00 */
[----:B------:R-:W-:Y:S02]  /*01f0*/  LOP3.LUT R7, R19, 0x38, R0, 0xfe, !PT ;  /* 0x0000003813077812 */ /* 0x000fe400078efe00 */
[----:B------:R-:W-:-:S02]  /*0200*/  ISETP.LT.AND P4, PT, R8, 0x24000, !P0 ;  /* 0x000240000800780c */ /* 0x000fc40004781270 */
[----:B------:R-:W-:Y:S02]  /*0210*/  ISETP.LT.AND P3, PT, R4, 0x24000, !P0 ;  /* 0x000240000400780c */ /* 0x000fe40004761270 */
[----:B------:R-:W-:Y:S02]  /*0220*/  ISETP.LT.AND P2, PT, R6, 0x24000, !P0 ;  /* 0x000240000600780c */ /* 0x000fe40004741270 */
[----:B------:R-:W-:Y:S01]  /*0230*/  ISETP.LT.AND P0, PT, R7, 0x24000, !P0 ;  /* 0x000240000700780c */ /* 0x000fe20004701270 */
[C---:B------:R-:W-:Y:S02]  /*0240*/  VIADD R7, R5.reuse, 0x90 ;  /* 0x0000009005077836 */ /* 0x040fe40000000000 */
[C---:B------:R-:W-:Y:S02]  /*0250*/  VIADD R9, R5.reuse, 0xd8 ;  /* 0x000000d805097836 */ /* 0x040fe40000000000 */
[C---:B------:R-:W-:Y:S02]  /*0260*/  VIADD R11, R5.reuse, 0x120 ;  /* 0x00000120050b7836 */ /* 0x040fe40000000000 */
[----:B------:R-:W-:-:S02]  /*0270*/  VIADD R13, R5, 0x168 ;  /* 0x00000168050d7836 */ /* 0x000fc40000000000 */
[C---:B------:R-:W-:Y:S02]  /*0280*/  VIADD R23, R5.reuse, 0x1b0 ;  /* 0x000001b005177836 */ /* 0x040fe40000000000 */
[C---:B------:R-:W-:Y:S02]  /*0290*/  VIADD R25, R5.reuse, 0x1f8 ;  /* 0x000001f805197836 */ /* 0x040fe40000000000 */
[----:B-1----:R-:W-:-:S04]  /*02a0*/  IMAD.WIDE R2, R5, 0x4, R16 ;  /* 0x0000000405027825 */ /* 0x002fc800078e0210 */
[----:B------:R-:W-:-:S04]  /*02b0*/  IMAD.WIDE R4, R7, 0x4, R16 ;  /* 0x0000000407047825 */ /* 0x000fc800078e0210 */
[----:B------:R-:W-:-:S04]  /*02c0*/  IMAD.WIDE R6, R9, 0x4, R16 ;  /* 0x0000000409067825 */ /* 0x000fc800078e0210 */
[----:B------:R-:W-:Y:S01]  /*02d0*/  IMAD.WIDE R8, R11, 0x4, R16 ;  /* 0x000000040b087825 */ /* 0x000fe200078e0210 */
[----:B------:R-:W-:-:S03]  /*02e0*/  CS2R R20, SRZ ;  /* 0x0000000000147805 */ /* 0x000fc6000001ff00 */
[----:B------:R-:W-:-:S03]  /*02f0*/  IMAD.WIDE R10, R13, 0x4, R16 ;  /* 0x000000040d0a7825 */ /* 0x000fc600078e0210 */
[----:B------:R1:W3:Y:S01]  /*0300*/  @P6 LDG.E.EL R20, desc[UR6][R4.64] ;  /* 0x0000000604146981 */ /* 0x0002e2000c2e1900 */
[--C-:B------:R-:W-:Y:S01]  /*0310*/  IMAD.WIDE R12, R23, 0x4, R16.reuse ;  /* 0x00000004170c7825 */ /* 0x100fe200078e0210 */
[----:B------:R-:W-:Y:S02]  /*0320*/  CS2R R22, SRZ ;  /* 0x0000000000167805 */ /* 0x000fe4000001ff00 */
[----:B------:R-:W4:Y:S01]  /*0330*/  @P5 LDG.E.EL R21, desc[UR6][R6.64] ;  /* 0x0000000606155981 */ /* 0x000f22000c2e1900 */
[----:B------:R-:W-:Y:S01]  /*0340*/  IMAD.WIDE R16, R25, 0x4, R16 ;  /* 0x0000000419107825 */ /* 0x000fe200078e0210 */
[----:B------:R-:W-:Y:S02]  /*0350*/  CS2R R24, SRZ ;  /* 0x0000000000187805 */ /* 0x000fe4000001ff00 */
[----:B------:R-:W5:Y:S01]  /*0360*/  @P4 LDG.E.EL R22, desc[UR6][R8.64] ;  /* 0x0000000608164981 */ /* 0x000f62000c2e1900 */
[----:B------:R-:W-:-:S03]  /*0370*/  IMAD.MOV.U32 R26, RZ, RZ, RZ ;  /* 0x000000ffff1a7224 */ /* 0x000fc600078e00ff */
[----:B------:R-:W5:Y:S04]  /*0380*/  @P3 LDG.E.EL R24, desc[UR6][R10.64] ;  /* 0x000000060a183981 */ /* 0x000f68000c2e1900 */
[----:B------:R1:W5:Y:S04]  /*0390*/  @P2 LDG.E.EL R23, desc[UR6][R12.64] ;  /* 0x000000060c172981 */ /* 0x000368000c2e1900 */
[----:B------:R1:W5:Y:S04]  /*03a0*/  @P1 LDG.E.EL R25, desc[UR6][R2.64] ;  /* 0x0000000602191981 */ /* 0x000368000c2e1900 */
[----:B------:R-:W5:Y:S01]  /*03b0*/  @P0 LDG.E.EL R26, desc[UR6][R16.64] ;  /* 0x00000006101a0981 */ /* 0x000f62000c2e1900 */
[----:B------:R-:W1:Y:S01]  /*03c0*/  S2R R27, SR_TID.X ;  /* 0x00000000001b7919 */ /* 0x000e620000002100 */
[----:B------:R-:W1:Y:S01]  /*03d0*/  S2UR UR5, SR_CgaCtaId ;  /* 0x00000000000579c3 */ /* 0x000e620000008800 */
[----:B------:R-:W-:-:S02]  /*03e0*/  UMOV UR4, 0x400 ;  /* 0x0000040000047882 */ /* 0x000fc40000000000 */
[----:B01----:R-:W-:Y:S01]  /*03f0*/  UPRMT UR4, UR5, 0x654, UR4 ;  /* 0x0000065405047896 */ /* 0x003fe20008000004 */
[----:B------:R-:W-:Y:S01]  /*0400*/  IMAD.SHL.U32 R4, R27, 0x40, RZ ;  /* 0x000000401b047824 */ /* 0x000fe200078e00ff */
[----:B------:R-:W-:-:S04]  /*0410*/  SHF.R.U32.HI R5, RZ, 0x4, R27 ;  /* 0x00000004ff057819 */ /* 0x000fc8000001161b */
[----:B------:R-:W-:Y:S02]  /*0420*/  SGXT.U32 R5, R5, 0x3 ;  /* 0x000000030505781a */ /* 0x000fe40000000000 */
[----:B------:R-:W-:-:S04]  /*0430*/  LOP3.LUT R4, R4, 0x3c0, RZ, 0xc0, !PT ;  /* 0x000003c004047812 */ /* 0x000fc800078ec0ff */
[C---:B------:R-:W-:Y:S02]  /*0440*/  LOP3.LUT R5, R4.reuse, R5, RZ, 0xfc, !PT ;  /* 0x0000000504057212 */ /* 0x040fe400078efcff */
[----:B------:R-:W-:-:S05]  /*0450*/  LEA.HI R4, R4, UR4, RZ, 0x1e ;  /* 0x0000000404047c11 */ /* 0x000fca000f8ff0ff */
[----:B------:R-:W-:Y:S01]  /*0460*/  IMAD R13, R5, 0x4, R4 ;  /* 0x00000004050d7824 */ /* 0x000fe200078e0204 */
[C---:B------:R-:W-:Y:S01]  /*0470*/  LOP3.LUT R2, R27.reuse, 0x70, RZ, 0xc0, !PT ;  /* 0x000000701b027812 */ /* 0x040fe200078ec0ff */
[----:B------:R-:W-:-:S04]  /*0480*/  IMAD.SHL.U32 R8, R27, 0x4, RZ ;  /* 0x000000041b087824 */ /* 0x000fc800078e00ff */
[----:B------:R-:W-:Y:S01]  /*0490*/  VIADD R3, R2, UR4 ;  /* 0x0000000402037c36 */ /* 0x000fe20008000000 */
[----:B------:R-:W-:-:S05]  /*04a0*/  LOP3.LUT R8, R8, 0x1fc, RZ, 0xc0, !PT ;  /* 0x000001fc08087812 */ /* 0x000fca00078ec0ff */
[----:B------:R-:W-:Y:S02]  /*04b0*/  IMAD R4, R8, 0x4, R3 ;  /* 0x0000000408047824 */ /* 0x000fe400078e0203 */
[----:B------:R-:W-:Y:S01]  /*04c0*/  IMAD.SHL.U32 R18, R18, 0x4, RZ ;  /* 0x0000000412127824 */ /* 0x000fe200078e00ff */
[----:B------:R-:W0:Y:S04]  /*04d0*/  LDC.64 R2, c[0x0][0x218] ;  /* 0x00008600ff027b82 */ /* 0x000e280000000a00 */
[----:B------:R-:W-:-:S05]  /*04e0*/  LOP3.LUT R18, R19, 0x3c, R18, 0xf8, !PT ;  /* 0x0000003c13127812 */ /* 0x000fca00078ef812 */
[----:B------:R-:W-:-:S05]  /*04f0*/  IMAD.HI R9, R18, 0x2aaaaaab, RZ ;  /* 0x2aaaaaab12097827 */ /* 0x000fca00078e02ff */
[----:B------:R-:W-:-:S04]  /*0500*/  SHF.R.U32.HI R10, RZ, 0x1f, R9 ;  /* 0x0000001fff0a7819 */ /* 0x000fc80000011609 */
[----:B------:R-:W-:Y:S02]  /*0510*/  LEA.HI.SX32 R11, R9, R10, 0x1a ;  /* 0x0000000a090b7211 */ /* 0x000fe400078fd2ff */
[----:B------:R-:W-:Y:S02]  /*0520*/  LOP3.LUT R10, R8, 0x200, RZ, 0xfc, !PT ;  /* 0x00000200080a7812 */ /* 0x000fe400078efcff */
[----:B------:R-:W-:Y:S01]  /*0530*/  ISETP.GE.AND P0, PT, R18, 0x24000, PT ;  /* 0x000240001200780c */ /* 0x000fe20003f06270 */
[----:B------:R-:W-:Y:S01]  /*0540*/  IMAD R18, R11, -0x180, R18 ;  /* 0xfffffe800b127824 */ /* 0x000fe200078e0212 */
[----:B------:R-:W-:Y:S02]  /*0550*/  LOP3.LUT R9, R15, R0, RZ, 0xfc, !PT ;  /* 0x000000000f097212 */ /* 0x000fe400078efcff */
[----:B------:R-:W-:Y:S02]  /*0560*/  LOP3.LUT R0, R15, 0x8, R0, 0xfe, !PT ;  /* 0x000000080f007812 */ /* 0x000fe400078efe00 */
[----:B------:R-:W-:Y:S01]  /*0570*/  SHF.R.U32.HI R10, RZ, 0x2, R10 ;  /* 0x00000002ff0a7819 */ /* 0x000fe2000001160a */
[----:B------:R-:W-:Y:S01]  /*0580*/  IMAD R18, R11, 0xd80, R18 ;  /* 0x00000d800b127824 */ /* 0x000fe200078e0212 */
[----:B------:R-:W-:-:S02]  /*0590*/  ISETP.LT.AND P1, PT, R9, 0x9, !P0 ;  /* 0x000000090900780c */ /* 0x000fc40004721270 */
[----:B------:R-:W-:Y:S02]  /*05a0*/  ISETP.LT.AND P0, PT, R0, 0x9, !P0 ;  /* 0x000000090000780c */ /* 0x000fe40004701270 */
[----:B------:R-:W-:Y:S01]  /*05b0*/  LOP3.LUT R10, R10, 0xf0, RZ, 0xc0, !PT ;  /* 0x000000f00a0a7812 */ /* 0x000fe200078ec0ff */
[----:B------:R-:W-:-:S04]  /*05c0*/  IMAD R11, R9, 0x180, R18 ;  /* 0x00000180090b7824 */ /* 0x000fc800078e0212 */
[----:B------:R-:W-:Y:S02]  /*05d0*/  VIADD R9, R10, UR4 ;  /* 0x000000040a097c36 */ /* 0x000fe40008000000 */
[----:B0-----:R-:W-:-:S04]  /*05e0*/  IMAD.WIDE R10, R11, 0x4, R2 ;  /* 0x000000040b0a7825 */ /* 0x001fc800078e0202 */
[----:B------:R-:W-:Y:S01]  /*05f0*/  IMAD R9, R8, 0x4, R9 ;  /* 0x0000000408097824 */ /* 0x000fe200078e0209 */
[----:B--2---:R-:W-:Y:S04]  /*0600*/  STS [R13+0x20], R14 ;  /* 0x0000200e0d007388 */ /* 0x004fe80000000800 */
[----:B---3--:R-:W-:Y:S04]  /*0610*/  STS [R13+0x40], R20 ;  /* 0x000040140d007388 */ /* 0x008fe80000000800 */
[----:B----4-:R-:W-:Y:S04]  /*0620*/  STS [R13+0x60], R21 ;  /* 0x000060150d007388 */ /* 0x010fe80000000800 */
[----:B-----5:R-:W-:Y:S04]  /*0630*/  STS [R13+0x80], R22 ;  /* 0x000080160d007388 */ /* 0x020fe80000000800 */
[----:B------:R-:W-:Y:S04]  /*0640*/  STS [R13+0xa0], R24 ;  /* 0x0000a0180d007388 */ /* 0x000fe80000000800 */
[----:B------:R-:W-:Y:S04]  /*0650*/  STS [R13+0xc0], R23 ;  /* 0x0000c0170d007388 */ /* 0x000fe80000000800 */
[----:B------:R-:W-:Y:S04]  /*0660*/  STS [R13], R25 ;  /* 0x000000190d007388 */ /* 0x000fe80000000800 */
[----:B------:R-:W-:Y:S01]  /*0670*/  STS [R13+0xe0], R26 ;  /* 0x0000e01a0d007388 */ /* 0x000fe20000000800 */
[----:B------:R-:W-:Y:S06]  /*0680*/  BAR.SYNC.DEFER_BLOCKING 0x0 ;  /* 0x0000000000007b1d */ /* 0x000fec0000010000 */
[----:B------:R-:W0:Y:S04]  /*0690*/  LDS.128 R4, [R4] ;  /* 0x0000000004047984 */ /* 0x000e280000000c00 */
[----:B0-----:R0:W-:Y:S02]  /*06a0*/  @P1 STG.E.128 desc[UR6][R10.64], R4 ;  /* 0x000000040a001986 */ /* 0x0011e4000c101d06 */
[----:B0-----:R-:W-:Y:S05]  /*06b0*/  @!P0 EXIT ;  /* 0x000000000000894d */ /* 0x001fea0003800000 */
[----:B0-----:R-:W0:Y:S01]  /*06c0*/  LDS.128 R8, [R9+0x800] ;  /* 0x0008000009087984 */ /* 0x001e220000000c00 */
[----:B------:R-:W-:-:S04]  /*06d0*/  IMAD R5, R0, 0x180, R18 ;  /* 0x0000018000057824 */ /* 0x000fc800078e0212 */
[----:B------:R-:W-:-:S05]  /*06e0*/  IMAD.WIDE R2, R5, 0x4, R2 ;  /* 0x0000000405027825 */ /* 0x000fca00078e0202 */
[----:B0-----:R-:W-:Y:S01]  /*06f0*/  STG.E.128 desc[UR6][R2.64], R8 ;  /* 0x0000000802007986 */ /* 0x001fe2000c101d06 */
[----:B------:R-:W-:Y:S05]  /*0700*/  EXIT ;  /* 0x000000000000794d */ /* 0x000fea0003800000 */
.L_x_0:
[----:B------:R-:W-:-:S00]  /*0710*/  BRA `(.L_x_0) ;  /* 0xfffffffc00fc7947 */ /* 0x000fc0000383ffff */
[----:B------:R-:W-:-:S00]  /*0720*/  NOP ;  /* 0x0000000000007918 */ /* 0x000fc00000000000 */
        /* <DEDUP_REMOVED lines=13> */
.L_x_1:


//--------------------- .nv.shared.triton_poi_fused_8 --------------------------
	.section	.nv.shared.triton_poi_fused_8,"aw",@nobits
	.sectionflags	@""
	.align	16
	.zero		1024


//--------------------- .nv.constant0.triton_poi_fused_8 --------------------------
	.section	.nv.constant0.triton_poi_fused_8,"a",@progbits
	.sectionflags	@""
	.align	4
.nv.constant0.triton_poi_fused_8:
	.zero		552
